//
// Generated by NVIDIA NVVM Compiler
//
// Compiler Build ID: CL-36424714
// Cuda compilation tools, release 13.0, V13.0.88
// Based on NVVM 20.0.0
//

.version 9.0
.target sm_100
.address_size 64

	// .globl	_Z11tiledMatMulPKfS0_Pfi
// _ZZ11tiledMatMulPKfS0_PfiE2sA has been demoted
// _ZZ11tiledMatMulPKfS0_PfiE2sB has been demoted

.visible .entry _Z11tiledMatMulPKfS0_Pfi(
	.param .u64 .ptr .align 1 _Z11tiledMatMulPKfS0_Pfi_param_0,
	.param .u64 .ptr .align 1 _Z11tiledMatMulPKfS0_Pfi_param_1,
	.param .u64 .ptr .align 1 _Z11tiledMatMulPKfS0_Pfi_param_2,
	.param .u32 _Z11tiledMatMulPKfS0_Pfi_param_3
)
{
	.reg .pred 	%p<4>;
	.reg .b32 	%r<34>;
	.reg .b32 	%f<105>;
	.reg .b64 	%rd<13>;
	// demoted variable
	.shared .align 4 .b8 _ZZ11tiledMatMulPKfS0_PfiE2sA[4096];
	// demoted variable
	.shared .align 4 .b8 _ZZ11tiledMatMulPKfS0_PfiE2sB[4096];
	ld.param.u64 	%rd3, [_Z11tiledMatMulPKfS0_Pfi_param_0];
	ld.param.u64 	%rd4, [_Z11tiledMatMulPKfS0_Pfi_param_1];
	ld.param.u64 	%rd5, [_Z11tiledMatMulPKfS0_Pfi_param_2];
	ld.param.u32 	%r19, [_Z11tiledMatMulPKfS0_Pfi_param_3];
	mov.u32 	%r20, %ctaid.y;
	shl.b32 	%r21, %r20, 5;
	mov.u32 	%r1, %tid.y;
	add.s32 	%r2, %r21, %r1;
	mov.u32 	%r22, %ctaid.x;
	shl.b32 	%r3, %r22, 5;
	mov.u32 	%r4, %tid.x;
	add.s32 	%r5, %r3, %r4;
	setp.lt.s32 	%p1, %r19, 1;
	mov.f32 	%f104, 0f00000000;
	@%p1 bra 	$L__BB0_3;
	shl.b32 	%r24, %r1, 7;
	mov.u32 	%r25, _ZZ11tiledMatMulPKfS0_PfiE2sA;
	add.s32 	%r6, %r25, %r24;
	shl.b32 	%r26, %r4, 2;
	add.s32 	%r7, %r6, %r26;
	mov.u32 	%r27, _ZZ11tiledMatMulPKfS0_PfiE2sB;
	add.s32 	%r9, %r27, %r26;
	add.s32 	%r8, %r9, %r24;
	mad.lo.s32 	%r28, %r1, %r19, %r4;
	add.s32 	%r32, %r28, %r3;
	shl.b32 	%r11, %r19, 5;
	mad.lo.s32 	%r31, %r19, %r2, %r4;
	cvta.to.global.u64 	%rd1, %rd3;
	cvta.to.global.u64 	%rd2, %rd4;
	mov.f32 	%f104, 0f00000000;
	mov.b32 	%r33, 0;
$L__BB0_2:
	mul.wide.u32 	%rd6, %r31, 4;
	add.s64 	%rd7, %rd1, %rd6;
	ld.global.f32 	%f6, [%rd7];
	st.shared.f32 	[%r7], %f6;
	mul.wide.u32 	%rd8, %r32, 4;
	add.s64 	%rd9, %rd2, %rd8;
	ld.global.f32 	%f7, [%rd9];
	st.shared.f32 	[%r8], %f7;
	bar.sync 	0;
	ld.shared.f32 	%f8, [%r6];
	ld.shared.f32 	%f9, [%r9];
	fma.rn.f32 	%f10, %f8, %f9, %f104;
	ld.shared.f32 	%f11, [%r6+4];
	ld.shared.f32 	%f12, [%r9+128];
	fma.rn.f32 	%f13, %f11, %f12, %f10;
	ld.shared.f32 	%f14, [%r6+8];
	ld.shared.f32 	%f15, [%r9+256];
	fma.rn.f32 	%f16, %f14, %f15, %f13;
	ld.shared.f32 	%f17, [%r6+12];
	ld.shared.f32 	%f18, [%r9+384];
	fma.rn.f32 	%f19, %f17, %f18, %f16;
	ld.shared.f32 	%f20, [%r6+16];
	ld.shared.f32 	%f21, [%r9+512];
	fma.rn.f32 	%f22, %f20, %f21, %f19;
	ld.shared.f32 	%f23, [%r6+20];
	ld.shared.f32 	%f24, [%r9+640];
	fma.rn.f32 	%f25, %f23, %f24, %f22;
	ld.shared.f32 	%f26, [%r6+24];
	ld.shared.f32 	%f27, [%r9+768];
	fma.rn.f32 	%f28, %f26, %f27, %f25;
	ld.shared.f32 	%f29, [%r6+28];
	ld.shared.f32 	%f30, [%r9+896];
	fma.rn.f32 	%f31, %f29, %f30, %f28;
	ld.shared.f32 	%f32, [%r6+32];
	ld.shared.f32 	%f33, [%r9+1024];
	fma.rn.f32 	%f34, %f32, %f33, %f31;
	ld.shared.f32 	%f35, [%r6+36];
	ld.shared.f32 	%f36, [%r9+1152];
	fma.rn.f32 	%f37, %f35, %f36, %f34;
	ld.shared.f32 	%f38, [%r6+40];
	ld.shared.f32 	%f39, [%r9+1280];
	fma.rn.f32 	%f40, %f38, %f39, %f37;
	ld.shared.f32 	%f41, [%r6+44];
	ld.shared.f32 	%f42, [%r9+1408];
	fma.rn.f32 	%f43, %f41, %f42, %f40;
	ld.shared.f32 	%f44, [%r6+48];
	ld.shared.f32 	%f45, [%r9+1536];
	fma.rn.f32 	%f46, %f44, %f45, %f43;
	ld.shared.f32 	%f47, [%r6+52];
	ld.shared.f32 	%f48, [%r9+1664];
	fma.rn.f32 	%f49, %f47, %f48, %f46;
	ld.shared.f32 	%f50, [%r6+56];
	ld.shared.f32 	%f51, [%r9+1792];
	fma.rn.f32 	%f52, %f50, %f51, %f49;
	ld.shared.f32 	%f53, [%r6+60];
	ld.shared.f32 	%f54, [%r9+1920];
	fma.rn.f32 	%f55, %f53, %f54, %f52;
	ld.shared.f32 	%f56, [%r6+64];
	ld.shared.f32 	%f57, [%r9+2048];
	fma.rn.f32 	%f58, %f56, %f57, %f55;
	ld.shared.f32 	%f59, [%r6+68];
	ld.shared.f32 	%f60, [%r9+2176];
	fma.rn.f32 	%f61, %f59, %f60, %f58;
	ld.shared.f32 	%f62, [%r6+72];
	ld.shared.f32 	%f63, [%r9+2304];
	fma.rn.f32 	%f64, %f62, %f63, %f61;
	ld.shared.f32 	%f65, [%r6+76];
	ld.shared.f32 	%f66, [%r9+2432];
	fma.rn.f32 	%f67, %f65, %f66, %f64;
	ld.shared.f32 	%f68, [%r6+80];
	ld.shared.f32 	%f69, [%r9+2560];
	fma.rn.f32 	%f70, %f68, %f69, %f67;
	ld.shared.f32 	%f71, [%r6+84];
	ld.shared.f32 	%f72, [%r9+2688];
	fma.rn.f32 	%f73, %f71, %f72, %f70;
	ld.shared.f32 	%f74, [%r6+88];
	ld.shared.f32 	%f75, [%r9+2816];
	fma.rn.f32 	%f76, %f74, %f75, %f73;
	ld.shared.f32 	%f77, [%r6+92];
	ld.shared.f32 	%f78, [%r9+2944];
	fma.rn.f32 	%f79, %f77, %f78, %f76;
	ld.shared.f32 	%f80, [%r6+96];
	ld.shared.f32 	%f81, [%r9+3072];
	fma.rn.f32 	%f82, %f80, %f81, %f79;
	ld.shared.f32 	%f83, [%r6+100];
	ld.shared.f32 	%f84, [%r9+3200];
	fma.rn.f32 	%f85, %f83, %f84, %f82;
	ld.shared.f32 	%f86, [%r6+104];
	ld.shared.f32 	%f87, [%r9+3328];
	fma.rn.f32 	%f88, %f86, %f87, %f85;
	ld.shared.f32 	%f89, [%r6+108];
	ld.shared.f32 	%f90, [%r9+3456];
	fma.rn.f32 	%f91, %f89, %f90, %f88;
	ld.shared.f32 	%f92, [%r6+112];
	ld.shared.f32 	%f93, [%r9+3584];
	fma.rn.f32 	%f94, %f92, %f93, %f91;
	ld.shared.f32 	%f95, [%r6+116];
	ld.shared.f32 	%f96, [%r9+3712];
	fma.rn.f32 	%f97, %f95, %f96, %f94;
	ld.shared.f32 	%f98, [%r6+120];
	ld.shared.f32 	%f99, [%r9+3840];
	fma.rn.f32 	%f100, %f98, %f99, %f97;
	ld.shared.f32 	%f101, [%r6+124];
	ld.shared.f32 	%f102, [%r9+3968];
	fma.rn.f32 	%f104, %f101, %f102, %f100;
	bar.sync 	0;
	add.s32 	%r33, %r33, 32;
	add.s32 	%r32, %r32, %r11;
	add.s32 	%r31, %r31, 32;
	setp.lt.s32 	%p2, %r33, %r19;
	@%p2 bra 	$L__BB0_2;
$L__BB0_3:
	max.s32 	%r29, %r2, %r5;
	setp.ge.s32 	%p3, %r29, %r19;
	@%p3 bra 	$L__BB0_5;
	mad.lo.s32 	%r30, %r19, %r2, %r5;
	cvta.to.global.u64 	%rd10, %rd5;
	mul.wide.s32 	%rd11, %r30, 4;
	add.s64 	%rd12, %rd10, %rd11;
	st.global.f32 	[%rd12], %f104;
$L__BB0_5:
	ret;

}


// ===== COMPILED SASS (sm_100) =====

	.target	sm_100

	.elftype	@"ET_EXEC"


//--------------------- .note.nv.tkinfo           --------------------------
	.section	.note.nv.tkinfo,"",@"SHT_NOTE"
	.sectionflags	@"SHF_NOTE_NV_TKINFO"
	.tkinfo
        /*0018*/ 	.word	0x00000002
        /*0030*/ 	.string	""
        /*0030*/ 	.string	"ptxas"
        /*0030*/ 	.string	"Cuda compilation tools, release 13.0, V13.0.88"
        /*0030*/ 	.string	"Build cuda_13.0.r13.0/compiler.36424714_0"
        /*0030*/ 	.string	"-arch sm_100 -m 64 "



//--------------------- .note.nv.cuinfo           --------------------------
	.section	.note.nv.cuinfo,"",@"SHT_NOTE"
	.sectionflags	@"SHF_NOTE_NV_CUINFO"
        /*0018*/ 	.short	0x0002
        /*001a*/ 	.short	0x0064
        /*001c*/ 	.short	0x0082
	.zero		2


//--------------------- .nv.info                  --------------------------
	.section	.nv.info,"",@"SHT_CUDA_INFO"
	.align	4


	//----- nvinfo : EIATTR_REGCOUNT
	.align		4
        /*0000*/ 	.byte	0x04, 0x2f
        /*0002*/ 	.short	(.L_1 - .L_0)
	.align		4
.L_0:
        /*0004*/ 	.word	index@(_Z11tiledMatMulPKfS0_Pfi)
        /*0008*/ 	.word	0x00000020


	//----- nvinfo : EIATTR_FRAME_SIZE
	.align		4
.L_1:
        /*000c*/ 	.byte	0x04, 0x11
        /*000e*/ 	.short	(.L_3 - .L_2)
	.align		4
.L_2:
        /*0010*/ 	.word	index@(_Z11tiledMatMulPKfS0_Pfi)
        /*0014*/ 	.word	0x00000000


	//----- nvinfo : EIATTR_MIN_STACK_SIZE
	.align		4
.L_3:
        /*0018*/ 	.byte	0x04, 0x12
        /*001a*/ 	.short	(.L_5 - .L_4)
	.align		4
.L_4:
        /*001c*/ 	.word	index@(_Z11tiledMatMulPKfS0_Pfi)
        /*0020*/ 	.word	0x00000000
.L_5:


//--------------------- .nv.compat                --------------------------
	.section	.nv.compat,"",@"SHT_CUDA_COMPAT_INFO"
	.align	4
        /*0000*/ 	.byte	0x02, 0x09, 0x00, 0x00, 0x02, 0x02, 0x01, 0x00, 0x02, 0x05, 0x05, 0x00, 0x03, 0x07, 0x01, 0x01
        /*0010*/ 	.byte	0x02, 0x03, 0x00, 0x00, 0x02, 0x06, 0x01, 0x00, 0x04, 0x0b, 0x08, 0x00, 0x09, 0x00, 0x00, 0x00
        /*0020*/ 	.byte	0x00, 0x00, 0x00, 0x00


//--------------------- .nv.info._Z11tiledMatMulPKfS0_Pfi --------------------------
	.section	.nv.info._Z11tiledMatMulPKfS0_Pfi,"",@"SHT_CUDA_INFO"
	.sectionflags	@""
	.align	4


	//----- nvinfo : EIATTR_CUDA_API_VERSION
	.align		4
        /*0000*/ 	.byte	0x04, 0x37
        /*0002*/ 	.short	(.L_7 - .L_6)
.L_6:
        /*0004*/ 	.word	0x00000082


	//----- nvinfo : EIATTR_KPARAM_INFO
	.align		4
.L_7:
        /*0008*/ 	.byte	0x04, 0x17
        /*000a*/ 	.short	(.L_9 - .L_8)
.L_8:
        /*000c*/ 	.word	0x00000000
        /*0010*/ 	.short	0x0003
        /*0012*/ 	.short	0x0018
        /*0014*/ 	.byte	0x00, 0xf0, 0x11, 0x00


	//----- nvinfo : EIATTR_KPARAM_INFO
	.align		4
.L_9:
        /*0018*/ 	.byte	0x04, 0x17
        /*001a*/ 	.short	(.L_11 - .L_10)
.L_10:
        /*001c*/ 	.word	0x00000000
        /*0020*/ 	.short	0x0002
        /*0022*/ 	.short	0x0010
        /*0024*/ 	.byte	0x00, 0xf5, 0x21, 0x00


	//----- nvinfo : EIATTR_KPARAM_INFO
	.align		4
.L_11:
        /*0028*/ 	.byte	0x04, 0x17
        /*002a*/ 	.short	(.L_13 - .L_12)
.L_12:
        /*002c*/ 	.word	0x00000000
        /*0030*/ 	.short	0x0001
        /*0032*/ 	.short	0x0008
        /*0034*/ 	.byte	0x00, 0xf5, 0x21, 0x00


	//----- nvinfo : EIATTR_KPARAM_INFO
	.align		4
.L_13:
        /*0038*/ 	.byte	0x04, 0x17
        /*003a*/ 	.short	(.L_15 - .L_14)
.L_14:
        /*003c*/ 	.word	0x00000000
        /*0040*/ 	.short	0x0000
        /*0042*/ 	.short	0x0000
        /*0044*/ 	.byte	0x00, 0xf5, 0x21, 0x00


	//----- nvinfo : EIATTR_SPARSE_MMA_MASK
	.align		4
.L_15:
        /*0048*/ 	.byte	0x03, 0x50
        /*004a*/ 	.short	0x0000


	//----- nvinfo : EIATTR_MAXREG_COUNT
	.align		4
        /*004c*/ 	.byte	0x03, 0x1b
        /*004e*/ 	.short	0x00ff


	//----- nvinfo : EIATTR_NUM_BARRIERS
	.align		4
        /*0050*/ 	.byte	0x02, 0x4c
        /*0052*/ 	.byte	0x01
	.zero		1


	//----- nvinfo : EIATTR_MERCURY_ISA_VERSION
	.align		4
        /*0054*/ 	.byte	0x03, 0x5f
        /*0056*/ 	.short	0x0101


	//----- nvinfo : EIATTR_VRC_CTA_INIT_COUNT
	.align		4
        /*0058*/ 	.byte	0x02, 0x4a
	.zero		1
	.zero		1


	//----- nvinfo : EIATTR_EXIT_INSTR_OFFSETS
	.align		4
        /*005c*/ 	.byte	0x04, 0x1c
        /*005e*/ 	.short	(.L_17 - .L_16)


	//   ....[0]....
.L_16:
        /*0060*/ 	.word	0x00000730


	//   ....[1]....
        /*0064*/ 	.word	0x00000780


	//----- nvinfo : EIATTR_CBANK_PARAM_SIZE
	.align		4
.L_17:
        /*0068*/ 	.byte	0x03, 0x19
        /*006a*/ 	.short	0x001c


	//----- nvinfo : EIATTR_PARAM_CBANK
	.align		4
        /*006c*/ 	.byte	0x04, 0x0a
        /*006e*/ 	.short	(.L_19 - .L_18)
	.align		4
.L_18:
        /*0070*/ 	.word	index@(.nv.constant0._Z11tiledMatMulPKfS0_Pfi)
        /*0074*/ 	.short	0x0380
        /*0076*/ 	.short	0x001c


	//----- nvinfo : EIATTR_SW_WAR
	.align		4
.L_19:
        /*0078*/ 	.byte	0x04, 0x36
        /*007a*/ 	.short	(.L_21 - .L_20)
.L_20:
        /*007c*/ 	.word	0x00000008
.L_21:


//--------------------- .nv.callgraph             --------------------------
	.section	.nv.callgraph,"",@"SHT_CUDA_CALLGRAPH"
	.align	4
	.sectionentsize	8
	.align		4
        /*0000*/ 	.word	0x00000000
	.align		4
        /*0004*/ 	.word	0xffffffff
	.align		4
        /*0008*/ 	.word	0x00000000
	.align		4
        /*000c*/ 	.word	0xfffffffe
	.align		4
        /*0010*/ 	.word	0x00000000
	.align		4
        /*0014*/ 	.word	0xfffffffd
	.align		4
        /*0018*/ 	.word	0x00000000
	.align		4
        /*001c*/ 	.word	0xfffffffc


//--------------------- .text._Z11tiledMatMulPKfS0_Pfi --------------------------
	.section	.text._Z11tiledMatMulPKfS0_Pfi,"ax",@progbits
	.align	128
        .global         _Z11tiledMatMulPKfS0_Pfi
        .type           _Z11tiledMatMulPKfS0_Pfi,@function
        .size           _Z11tiledMatMulPKfS0_Pfi,(.L_x_3 - _Z11tiledMatMulPKfS0_Pfi)
        .other          _Z11tiledMatMulPKfS0_Pfi,@"STO_CUDA_ENTRY STV_DEFAULT"
_Z11tiledMatMulPKfS0_Pfi:
.text._Z11tiledMatMulPKfS0_Pfi:
[----:B------:R-:W-:Y:S01]  /*0000*/  LDC R1, c[0x0][0x37c] ;  /* 0x0000df00ff017b82 */ /* 0x000fe20000000800 */
[----:B------:R-:W0:Y:S07]  /*0010*/  S2R R16, SR_CTAID.Y ;  /* 0x0000000000107919 */ /* 0x000e2e0000002600 */
[----:B------:R-:W1:Y:S01]  /*0020*/  LDC R0, c[0x0][0x398] ;  /* 0x0000e600ff007b82 */ /* 0x000e620000000800 */
[----:B------:R-:W2:Y:S01]  /*0030*/  LDCU.64 UR8, c[0x0][0x358] ;  /* 0x00006b00ff0877ac */ /* 0x000ea20008000a00 */
[----:B------:R-:W-:Y:S01]  /*0040*/  HFMA2 R11, -RZ, RZ, 0, 0 ;  /* 0x00000000ff0b7431 */ /* 0x000fe200000001ff */
[----:B------:R-:W0:Y:S01]  /*0050*/  S2R R9, SR_TID.Y ;  /* 0x0000000000097919 */ /* 0x000e220000002200 */
[----:B------:R-:W3:Y:S01]  /*0060*/  S2R R2, SR_CTAID.X ;  /* 0x0000000000027919 */ /* 0x000ee20000002500 */
[----:B------:R-:W3:Y:S01]  /*0070*/  S2R R13, SR_TID.X ;  /* 0x00000000000d7919 */ /* 0x000ee20000002100 */
[----:B-1----:R-:W-:-:S02]  /*0080*/  ISETP.GE.AND P1, PT, R0, 0x1, PT ;  /* 0x000000010000780c */ /* 0x002fc40003f26270 */
[----:B0-----:R-:W-:Y:S02]  /*0090*/  LEA R16, R16, R9, 0x5 ;  /* 0x0000000910107211 */ /* 0x001fe400078e28ff */
[----:B---3--:R-:W-:-:S04]  /*00a0*/  LEA R17, R2, R13, 0x5 ;  /* 0x0000000d02117211 */ /* 0x008fc800078e28ff */
[----:B------:R-:W-:-:S04]  /*00b0*/  VIMNMX R3, PT, PT, R16, R17, !PT ;  /* 0x0000001110037248 */ /* 0x000fc80007fe0100 */
[----:B------:R-:W-:Y:S01]  /*00c0*/  ISETP.GE.AND P0, PT, R3, R0, PT ;  /* 0x000000000300720c */ /* 0x000fe20003f06270 */
[----:B--2---:R-:W-:-:S12]  /*00d0*/  @!P1 BRA `(.L_x_0) ;  /* 0x0000000400949947 */ /* 0x004fd80003800000 */
[----:B------:R-:W0:Y:S01]  /*00e0*/  S2UR UR6, SR_CgaCtaId ;  /* 0x00000000000679c3 */ /* 0x000e220000008800 */
[----:B------:R-:W-:Y:S01]  /*00f0*/  UMOV UR4, 0x400 ;  /* 0x0000040000047882 */ /* 0x000fe20000000000 */
[----:B------:R-:W-:Y:S01]  /*0100*/  IMAD R5, R9, R0, R13 ;  /* 0x0000000009057224 */ /* 0x000fe200078e020d */
[----:B------:R-:W-:Y:S01]  /*0110*/  UIADD3 UR5, UPT, UPT, UR4, 0x1000, URZ ;  /* 0x0000100004057890 */ /* 0x000fe2000fffe0ff */
[----:B------:R-:W-:-:S03]  /*0120*/  MOV R11, RZ ;  /* 0x000000ff000b7202 */ /* 0x000fc60000000f00 */
[----:B------:R-:W-:Y:S01]  /*0130*/  LEA R5, R2, R5, 0x5 ;  /* 0x0000000502057211 */ /* 0x000fe200078e28ff */
[----:B------:R-:W1:Y:S01]  /*0140*/  LDC.64 R20, c[0x0][0x380] ;  /* 0x0000e000ff147b82 */ /* 0x000e620000000a00 */
[----:B------:R-:W-:-:S07]  /*0150*/  IMAD R2, R16, R0, R13 ;  /* 0x0000000010027224 */ /* 0x000fce00078e020d */
[----:B------:R-:W2:Y:S01]  /*0160*/  LDC.64 R18, c[0x0][0x388] ;  /* 0x0000e200ff127b82 */ /* 0x000ea20000000a00 */
[----:B0-----:R-:W-:Y:S02]  /*0170*/  ULEA UR4, UR6, UR4, 0x18 ;  /* 0x0000000406047291 */ /* 0x001fe4000f8ec0ff */
[----:B------:R-:W-:-:S04]  /*0180*/  ULEA UR5, UR6, UR5, 0x18 ;  /* 0x0000000506057291 */ /* 0x000fc8000f8ec0ff */
[----:B------:R-:W-:Y:S01]  /*0190*/  LEA R7, R9, UR4, 0x7 ;  /* 0x0000000409077c11 */ /* 0x000fe2000f8e38ff */
[----:B------:R-:W-:Y:S01]  /*01a0*/  UMOV UR4, URZ ;  /* 0x000000ff00047c82 */ /* 0x000fe20008000000 */
[C---:B------:R-:W-:Y:S02]  /*01b0*/  LEA R4, R13.reuse, UR5, 0x2 ;  /* 0x000000050d047c11 */ /* 0x040fe4000f8e10ff */
[----:B------:R-:W-:Y:S02]  /*01c0*/  LEA R6, R13, R7, 0x2 ;  /* 0x000000070d067211 */ /* 0x000fe400078e10ff */
[----:B------:R-:W-:-:S07]  /*01d0*/  LEA R3, R9, R4, 0x7 ;  /* 0x0000000409037211 */ /* 0x000fce00078e38ff */
.L_x_1:
[----:B-1----:R-:W-:-:S04]  /*01e0*/  IMAD.WIDE.U32 R26, R2, 0x4, R20 ;  /* 0x00000004021a7825 */ /* 0x002fc800078e0014 */
[----:B--2---:R-:W-:Y:S02]  /*01f0*/  IMAD.WIDE.U32 R8, R5, 0x4, R18 ;  /* 0x0000000405087825 */ /* 0x004fe400078e0012 */
[----:B------:R-:W2:Y:S04]  /*0200*/  LDG.E R27, desc[UR8][R26.64] ;  /* 0x000000081a1b7981 */ /* 0x000ea8000c1e1900 */
[----:B------:R-:W3:Y:S01]  /*0210*/  LDG.E R22, desc[UR8][R8.64] ;  /* 0x0000000808167981 */ /* 0x000ee2000c1e1900 */
[----:B------:R-:W-:Y:S01]  /*0220*/  UIADD3 UR4, UPT, UPT, UR4, 0x20, URZ ;  /* 0x0000002004047890 */ /* 0x000fe2000fffe0ff */
[----:B------:R-:W-:Y:S02]  /*0230*/  IADD3 R2, PT, PT, R2, 0x20, RZ ;  /* 0x0000002002027810 */ /* 0x000fe40007ffe0ff */
[----:B------:R-:W-:-:S03]  /*0240*/  LEA R5, R0, R5, 0x5 ;  /* 0x0000000500057211 */ /* 0x000fc600078e28ff */
[----:B------:R-:W-:Y:S01]  /*0250*/  ISETP.LE.AND P1, PT, R0, UR4, PT ;  /* 0x0000000400007c0c */ /* 0x000fe2000bf23270 */
[----:B--2---:R-:W-:Y:S04]  /*0260*/  STS [R6], R27 ;  /* 0x0000001b06007388 */ /* 0x004fe80000000800 */
[----:B---3--:R-:W-:Y:S01]  /*0270*/  STS [R3], R22 ;  /* 0x0000001603007388 */ /* 0x008fe20000000800 */
[----:B------:R-:W-:Y:S06]  /*0280*/  BAR.SYNC.DEFER_BLOCKING 0x0 ;  /* 0x0000000000007b1d */ /* 0x000fec0000010000 */
[----:B------:R-:W-:Y:S04]  /*0290*/  LDS R10, [R4] ;  /* 0x00000000040a7984 */ /* 0x000fe80000000800 */
[----:B------:R-:W0:Y:S04]  /*02a0*/  LDS.128 R12, [R7] ;  /* 0x00000000070c7984 */ /* 0x000e280000000c00 */
[----:B------:R-:W1:Y:S04]  /*02b0*/  LDS R29, [R4+0x80] ;  /* 0x00008000041d7984 */ /* 0x000e680000000800 */
[----:B------:R-:W2:Y:S04]  /*02c0*/  LDS R23, [R4+0x100] ;  /* 0x0001000004177984 */ /* 0x000ea80000000800 */
[----:B------:R-:W3:Y:S04]  /*02d0*/  LDS R24, [R4+0x180] ;  /* 0x0001800004187984 */ /* 0x000ee80000000800 */
[----:B------:R-:W-:Y:S04]  /*02e0*/  LDS R25, [R4+0x200] ;  /* 0x0002000004197984 */ /* 0x000fe80000000800 */
[----:B------:R-:W-:Y:S04]  /*02f0*/  LDS R22, [R4+0x280] ;  /* 0x0002800004167984 */ /* 0x000fe80000000800 */
[----:B------:R-:W-:Y:S01]  /*0300*/  LDS R26, [R4+0xb80] ;  /* 0x000b8000041a7984 */ /* 0x000fe20000000800 */
[----:B0-----:R-:W-:-:S03]  /*0310*/  FFMA R12, R12, R10, R11 ;  /* 0x0000000a0c0c7223 */ /* 0x001fc6000000000b */
[----:B------:R-:W0:Y:S01]  /*0320*/  LDS.128 R8, [R7+0x10] ;  /* 0x0000100007087984 */ /* 0x000e220000000c00 */
[----:B-1----:R-:W-:-:S04]  /*0330*/  FFMA R12, R29, R13, R12 ;  /* 0x0000000d1d0c7223 */ /* 0x002fc8000000000c */
[----:B--2---:R-:W-:Y:S02]  /*0340*/  FFMA R13, R23, R14, R12 ;  /* 0x0000000e170d7223 */ /* 0x004fe4000000000c */
[----:B------:R-:W1:Y:S02]  /*0350*/  LDS R23, [R4+0x300] ;  /* 0x0003000004177984 */ /* 0x000e640000000800 */
[----:B---3--:R-:W-:Y:S02]  /*0360*/  FFMA R13, R24, R15, R13 ;  /* 0x0000000f180d7223 */ /* 0x008fe4000000000d */
[----:B------:R-:W2:Y:S02]  /*0370*/  LDS R24, [R4+0x380] ;  /* 0x0003800004187984 */ /* 0x000ea40000000800 */
[----:B0-----:R-:W-:Y:S02]  /*0380*/  FFMA R27, R8, R25, R13 ;  /* 0x00000019081b7223 */ /* 0x001fe4000000000d */
[----:B------:R-:W-:Y:S02]  /*0390*/  LDS R25, [R4+0x400] ;  /* 0x0004000004197984 */ /* 0x000fe40000000800 */
[----:B------:R-:W-:-:S02]  /*03a0*/  FFMA R8, R22, R9, R27 ;  /* 0x0000000916087223 */ /* 0x000fc4000000001b */
[----:B------:R-:W0:Y:S02]  /*03b0*/  LDS.128 R12, [R7+0x20] ;  /* 0x00002000070c7984 */ /* 0x000e240000000c00 */
[----:B-1----:R-:W-:Y:S02]  /*03c0*/  FFMA R9, R23, R10, R8 ;  /* 0x0000000a17097223 */ /* 0x002fe40000000008 */
[----:B------:R-:W1:Y:S02]  /*03d0*/  LDS R22, [R4+0x480] ;  /* 0x0004800004167984 */ /* 0x000e640000000800 */
[----:B--2---:R-:W-:Y:S02]  /*03e0*/  FFMA R9, R24, R11, R9 ;  /* 0x0000000b18097223 */ /* 0x004fe40000000009 */
[----:B------:R-:W2:Y:S04]  /*03f0*/  LDS R23, [R4+0x500] ;  /* 0x0005000004177984 */ /* 0x000ea80000000800 */
[----:B------:R-:W3:Y:S01]  /*0400*/  LDS R24, [R4+0x580] ;  /* 0x0005800004187984 */ /* 0x000ee20000000800 */
[----:B0-----:R-:W-:-:S03]  /*0410*/  FFMA R27, R12, R25, R9 ;  /* 0x000000190c1b7223 */ /* 0x001fc60000000009 */
[----:B------:R-:W-:Y:S01]  /*0420*/  LDS R25, [R4+0x600] ;  /* 0x0006000004197984 */ /* 0x000fe20000000800 */
[----:B-1----:R-:W-:-:S03]  /*0430*/  FFMA R12, R22, R13, R27 ;  /* 0x0000000d160c7223 */ /* 0x002fc6000000001b */
[----:B------:R-:W0:Y:S01]  /*0440*/  LDS.128 R8, [R7+0x30] ;  /* 0x0000300007087984 */ /* 0x000e220000000c00 */
[----:B--2---:R-:W-:-:S03]  /*0450*/  FFMA R13, R23, R14, R12 ;  /* 0x0000000e170d7223 */ /* 0x004fc6000000000c */
[----:B------:R-:W1:Y:S01]  /*0460*/  LDS R22, [R4+0x680] ;  /* 0x0006800004167984 */ /* 0x000e620000000800 */
[----:B---3--:R-:W-:-:S03]  /*0470*/  FFMA R13, R24, R15, R13 ;  /* 0x0000000f180d7223 */ /* 0x008fc6000000000d */
        /* <DEDUP_REMOVED lines=19> */
[----:B------:R-:W-:Y:S01]  /*05b0*/  LDS R24, [R4+0xc80] ;  /* 0x000c800004187984 */ /* 0x000fe20000000800 */
[----:B0-----:R-:W-:-:S03]  /*05c0*/  FFMA R27, R8, R25, R13 ;  /* 0x00000019081b7223 */ /* 0x001fc6000000000d */
[----:B------:R-:W-:Y:S01]  /*05d0*/  LDS R25, [R4+0xc00] ;  /* 0x000c000004197984 */ /* 0x000fe20000000800 */
[----:B-1----:R-:W-:-:S03]  /*05e0*/  FFMA R22, R22, R9, R27 ;  /* 0x0000000916167223 */ /* 0x002fc6000000001b */
[----:B------:R-:W0:Y:S01]  /*05f0*/  LDS.128 R12, [R7+0x60] ;  /* 0x00006000070c7984 */ /* 0x000e220000000c00 */
[----:B--2---:R-:W-:-:S03]  /*0600*/  FFMA R9, R23, R10, R22 ;  /* 0x0000000a17097223 */ /* 0x004fc60000000016 */
[----:B------:R-:W1:Y:S01]  /*0610*/  LDS R23, [R4+0xd00] ;  /* 0x000d000004177984 */ /* 0x000e620000000800 */
[----:B------:R-:W-:-:S03]  /*0620*/  FFMA R9, R26, R11, R9 ;  /* 0x0000000b1a097223 */ /* 0x000fc60000000009 */
[----:B------:R-:W2:Y:S01]  /*0630*/  LDS R22, [R4+0xd80] ;  /* 0x000d800004167984 */ /* 0x000ea20000000800 */
[----:B0-----:R-:W-:-:S03]  /*0640*/  FFMA R27, R12, R25, R9 ;  /* 0x000000190c1b7223 */ /* 0x001fc60000000009 */
[----:B------:R-:W-:Y:S01]  /*0650*/  LDS R25, [R4+0xe00] ;  /* 0x000e000004197984 */ /* 0x000fe20000000800 */
[----:B------:R-:W-:-:S03]  /*0660*/  FFMA R24, R24, R13, R27 ;  /* 0x0000000d18187223 */ /* 0x000fc6000000001b */
[----:B------:R-:W0:Y:S01]  /*0670*/  LDS.128 R8, [R7+0x70] ;  /* 0x0000700007087984 */ /* 0x000e220000000c00 */
[----:B-1----:R-:W-:-:S03]  /*0680*/  FFMA R23, R23, R14, R24 ;  /* 0x0000000e17177223 */ /* 0x002fc60000000018 */
[----:B------:R-:W1:Y:S01]  /*0690*/  LDS R27, [R4+0xe80] ;  /* 0x000e8000041b7984 */ /* 0x000e620000000800 */
[----:B--2---:R-:W-:-:S03]  /*06a0*/  FFMA R15, R22, R15, R23 ;  /* 0x0000000f160f7223 */ /* 0x004fc60000000017 */
[----:B------:R-:W2:Y:S04]  /*06b0*/  LDS R13, [R4+0xf00] ;  /* 0x000f0000040d7984 */ /* 0x000ea80000000800 */
[----:B------:R-:W3:Y:S01]  /*06c0*/  LDS R12, [R4+0xf80] ;  /* 0x000f8000040c7984 */ /* 0x000ee20000000800 */
[----:B0-----:R-:W-:-:S04]  /*06d0*/  FFMA R8, R8, R25, R15 ;  /* 0x0000001908087223 */ /* 0x001fc8000000000f */
[----:B-1----:R-:W-:-:S04]  /*06e0*/  FFMA R8, R27, R9, R8 ;  /* 0x000000091b087223 */ /* 0x002fc80000000008 */
[----:B--2---:R-:W-:-:S04]  /*06f0*/  FFMA R13, R13, R10, R8 ;  /* 0x0000000a0d0d7223 */ /* 0x004fc80000000008 */
[----:B---3--:R-:W-:Y:S01]  /*0700*/  FFMA R11, R12, R11, R13 ;  /* 0x0000000b0c0b7223 */ /* 0x008fe2000000000d */
[----:B------:R-:W-:Y:S06]  /*0710*/  BAR.SYNC.DEFER_BLOCKING 0x0 ;  /* 0x0000000000007b1d */ /* 0x000fec0000010000 */
[----:B------:R-:W-:Y:S05]  /*0720*/  @!P1 BRA `(.L_x_1) ;  /* 0xfffffff800ac9947 */ /* 0x000fea000383ffff */
.L_x_0:
[----:B------:R-:W-:Y:S05]  /*0730*/  @P0 EXIT ;  /* 0x000000000000094d */ /* 0x000fea0003800000 */
[----:B------:R-:W0:Y:S01]  /*0740*/  LDC.64 R2, c[0x0][0x390] ;  /* 0x0000e400ff027b82 */ /* 0x000e220000000a00 */
[----:B------:R-:W-:-:S04]  /*0750*/  IMAD R17, R16, R0, R17 ;  /* 0x0000000010117224 */ /* 0x000fc800078e0211 */
[----:B0-----:R-:W-:-:S05]  /*0760*/  IMAD.WIDE R2, R17, 0x4, R2 ;  /* 0x0000000411027825 */ /* 0x001fca00078e0202 */
[----:B------:R-:W-:Y:S01]  /*0770*/  STG.E desc[UR8][R2.64], R11 ;  /* 0x0000000b02007986 */ /* 0x000fe2000c101908 */
[----:B------:R-:W-:Y:S05]  /*0780*/  EXIT ;  /* 0x000000000000794d */ /* 0x000fea0003800000 */
.L_x_2:
[----:B------:R-:W-:-:S00]  /*0790*/  BRA `(.L_x_2) ;  /* 0xfffffffc00fc7947 */ /* 0x000fc0000383ffff */
[----:B------:R-:W-:-:S00]  /*07a0*/  NOP ;  /* 0x0000000000007918 */ /* 0x000fc00000000000 */
        /* <DEDUP_REMOVED lines=13> */
.L_x_3:


//--------------------- .nv.shared._Z11tiledMatMulPKfS0_Pfi --------------------------
	.section	.nv.shared._Z11tiledMatMulPKfS0_Pfi,"aw",@nobits
	.sectionflags	@""
	.align	4
.nv.shared._Z11tiledMatMulPKfS0_Pfi:
	.zero		9216


//--------------------- .nv.shared.reserved.0     --------------------------
	.section	.nv.shared.reserved.0,"aw",@nobits
	.weak		__nv_reservedSMEM_offset_0_alias
	.size		__nv_reservedSMEM_offset_0_alias, 0, 64
	.other		__nv_reservedSMEM_offset_0_alias,@"STO_CUDA_RESERVED_SHARED STV_DEFAULT"
__nv_reservedSMEM_offset_0_alias:
	.zero		0
	.zero		64


//--------------------- .nv.constant0._Z11tiledMatMulPKfS0_Pfi --------------------------
	.section	.nv.constant0._Z11tiledMatMulPKfS0_Pfi,"a",@progbits
	.sectionflags	@""
	.align	4
.nv.constant0._Z11tiledMatMulPKfS0_Pfi:
	.zero		924


//--------------------- SYMBOLS --------------------------

	.type		.nv.reservedSmem.offset0,@object
	.size		.nv.reservedSmem.offset0,0x4
	.type		.nv.reservedSmem.cap,@object
	.size		.nv.reservedSmem.cap,0x4
